	.headerflags	@"EF_CUDA_TEXMODE_UNIFIED EF_CUDA_64BIT_ADDRESS EF_CUDA_ACCELERATORS EF_CUDA_SM90 EF_CUDA_VIRTUAL_SM(EF_CUDA_SM90)"
	.elftype	@"ET_EXEC"


//--------------------- .nv.info                  --------------------------
	.section	.nv.info,"",@"SHT_CUDA_INFO"
	.align	4


	//----- nvinfo : EIATTR_REGCOUNT
	.align		4
        /*0000*/ 	.byte	0x04, 0x2f
        /*0002*/ 	.short	(.L_3 - .L_2)
	.align		4
.L_2:
        /*0004*/ 	.word	index@(triton_poi_fused__native_batch_norm_legit_no_training_convolution_relu_1)
        /*0008*/ 	.word	0x00000017


	//----- nvinfo : EIATTR_MIN_STACK_SIZE
	.align		4
.L_3:
        /*000c*/ 	.byte	0x04, 0x12
        /*000e*/ 	.short	(.L_5 - .L_4)
	.align		4
.L_4:
        /*0010*/ 	.word	index@(triton_poi_fused__native_batch_norm_legit_no_training_convolution_relu_1)
        /*0014*/ 	.word	0x00000000


	//----- nvinfo : EIATTR_FRAME_SIZE
	.align		4
.L_5:
        /*0018*/ 	.byte	0x04, 0x11
        /*001a*/ 	.short	(.L_7 - .L_6)
	.align		4
.L_6:
        /*001c*/ 	.word	index@(triton_poi_fused__native_batch_norm_legit_no_training_convolution_relu_1)
        /*0020*/ 	.word	0x00000000


	//----- nvinfo : EIATTR_MIN_STACK_SIZE
	.align		4
.L_7:
        /*0024*/ 	.byte	0x04, 0x12
        /*0026*/ 	.short	(.L_9 - .L_8)
	.align		4
.L_8:
        /*0028*/ 	.word	index@(triton_poi_fused__native_batch_norm_legit_no_training_convolution_relu_1)
        /*002c*/ 	.word	0x00000000
.L_9:


//--------------------- .nv.info.triton_poi_fused__native_batch_norm_legit_no_training_convolution_relu_1 --------------------------
	.section	.nv.info.triton_poi_fused__native_batch_norm_legit_no_training_convolution_relu_1,"",@"SHT_CUDA_INFO"
	.sectionflags	@""
	.align	4


	//----- nvinfo : EIATTR_CUDA_API_VERSION
	.align		4
        /*0000*/ 	.byte	0x04, 0x37
        /*0002*/ 	.short	(.L_11 - .L_10)
.L_10:
        /*0004*/ 	.word	0x0000007c


	//----- nvinfo : EIATTR_KPARAM_INFO
	.align		4
.L_11:
        /*0008*/ 	.byte	0x04, 0x17
        /*000a*/ 	.short	(.L_13 - .L_12)
.L_12:
        /*000c*/ 	.word	0x00000000
        /*0010*/ 	.short	0x0007
        /*0012*/ 	.short	0x0038
        /*0014*/ 	.byte	0x00, 0xf0, 0x11, 0x00


	//----- nvinfo : EIATTR_KPARAM_INFO
	.align		4
.L_13:
        /*0018*/ 	.byte	0x04, 0x17
        /*001a*/ 	.short	(.L_15 - .L_14)
.L_14:
        /*001c*/ 	.word	0x00000000
        /*0020*/ 	.short	0x0006
        /*0022*/ 	.short	0x0030
        /*0024*/ 	.byte	0x00, 0xf4, 0x21, 0x00


	//----- nvinfo : EIATTR_KPARAM_INFO
	.align		4
.L_15:
        /*0028*/ 	.byte	0x04, 0x17
        /*002a*/ 	.short	(.L_17 - .L_16)
.L_16:
        /*002c*/ 	.word	0x00000000
        /*0030*/ 	.short	0x0005
        /*0032*/ 	.short	0x0028
        /*0034*/ 	.byte	0x00, 0xf4, 0x21, 0x00


	//----- nvinfo : EIATTR_KPARAM_INFO
	.align		4
.L_17:
        /*0038*/ 	.byte	0x04, 0x17
        /*003a*/ 	.short	(.L_19 - .L_18)
.L_18:
        /*003c*/ 	.word	0x00000000
        /*0040*/ 	.short	0x0004
        /*0042*/ 	.short	0x0020
        /*0044*/ 	.byte	0x00, 0xf4, 0x21, 0x00


	//----- nvinfo : EIATTR_KPARAM_INFO
	.align		4
.L_19:
        /*0048*/ 	.byte	0x04, 0x17
        /*004a*/ 	.short	(.L_21 - .L_20)
.L_20:
        /*004c*/ 	.word	0x00000000
        /*0050*/ 	.short	0x0003
        /*0052*/ 	.short	0x0018
        /*0054*/ 	.byte	0x00, 0xf4, 0x21, 0x00


	//----- nvinfo : EIATTR_KPARAM_INFO
	.align		4
.L_21:
        /*0058*/ 	.byte	0x04, 0x17
        /*005a*/ 	.short	(.L_23 - .L_22)
.L_22:
        /*005c*/ 	.word	0x00000000
        /*0060*/ 	.short	0x0002
        /*0062*/ 	.short	0x0010
        /*0064*/ 	.byte	0x00, 0xf4, 0x21, 0x00


	//----- nvinfo : EIATTR_KPARAM_INFO
	.align		4
.L_23:
        /*0068*/ 	.byte	0x04, 0x17
        /*006a*/ 	.short	(.L_25 - .L_24)
.L_24:
        /*006c*/ 	.word	0x00000000
        /*0070*/ 	.short	0x0001
        /*0072*/ 	.short	0x0008
        /*0074*/ 	.byte	0x00, 0xf4, 0x21, 0x00


	//----- nvinfo : EIATTR_KPARAM_INFO
	.align		4
.L_25:
        /*0078*/ 	.byte	0x04, 0x17
        /*007a*/ 	.short	(.L_27 - .L_26)
.L_26:
        /*007c*/ 	.word	0x00000000
        /*0080*/ 	.short	0x0000
        /*0082*/ 	.short	0x0000
        /*0084*/ 	.byte	0x00, 0xf4, 0x21, 0x00


	//----- nvinfo : EIATTR_SPARSE_MMA_MASK
	.align		4
.L_27:
        /*0088*/ 	.byte	0x03, 0x50
        /*008a*/ 	.short	0x0000


	//----- nvinfo : EIATTR_MAXREG_COUNT
	.align		4
        /*008c*/ 	.byte	0x03, 0x1b
        /*008e*/ 	.short	0x00ff


	//----- nvinfo : EIATTR_EXIT_INSTR_OFFSETS
	.align		4
        /*0090*/ 	.byte	0x04, 0x1c
        /*0092*/ 	.short	(.L_29 - .L_28)


	//   ....[0]....
.L_28:
        /*0094*/ 	.word	0x00000360


	//   ....[1]....
        /*0098*/ 	.word	0x00000380


	//----- nvinfo : EIATTR_REQNTID
	.align		4
.L_29:
        /*009c*/ 	.byte	0x04, 0x10
        /*009e*/ 	.short	(.L_31 - .L_30)
.L_30:
        /*00a0*/ 	.word	0x00000080
        /*00a4*/ 	.word	0x00000001
        /*00a8*/ 	.word	0x00000001


	//----- nvinfo : EIATTR_CBANK_PARAM_SIZE
	.align		4
.L_31:
        /*00ac*/ 	.byte	0x03, 0x19
        /*00ae*/ 	.short	0x003c


	//----- nvinfo : EIATTR_PARAM_CBANK
	.align		4
        /*00b0*/ 	.byte	0x04, 0x0a
        /*00b2*/ 	.short	(.L_33 - .L_32)
	.align		4
.L_32:
        /*00b4*/ 	.word	index@(.nv.constant0.triton_poi_fused__native_batch_norm_legit_no_training_convolution_relu_1)
        /*00b8*/ 	.short	0x0210
        /*00ba*/ 	.short	0x003c


	//----- nvinfo : EIATTR_SW_WAR
	.align		4
.L_33:
        /*00bc*/ 	.byte	0x04, 0x36
        /*00be*/ 	.short	(.L_35 - .L_34)
.L_34:
        /*00c0*/ 	.word	0x00000008
.L_35:


//--------------------- .nv.callgraph             --------------------------
	.section	.nv.callgraph,"",@"SHT_CUDA_CALLGRAPH"
	.align	4
	.sectionentsize	8
	.align		4
        /*0000*/ 	.word	0x00000000
	.align		4
        /*0004*/ 	.word	0xffffffff
	.align		4
        /*0008*/ 	.word	0x00000000
	.align		4
        /*000c*/ 	.word	0xfffffffe
	.align		4
        /*0010*/ 	.word	0x00000000
	.align		4
        /*0014*/ 	.word	0xfffffffd
	.align		4
        /*0018*/ 	.word	0x00000000
	.align		4
        /*001c*/ 	.word	0xfffffffc


//--------------------- .nv.constant4             --------------------------
	.section	.nv.constant4,"a",@progbits
	.align	8
	.align		8
.nv.constant4:
        /*0000*/ 	.dword	_$_str
	.align		8
        /*0008*/ 	.dword	_$_str_$_2


//--------------------- .text.triton_poi_fused__native_batch_norm_legit_no_training_convolution_relu_1 --------------------------
	.section	.text.triton_poi_fused__native_batch_norm_legit_no_training_convolution_relu_1,"ax",@progbits
	.align	128
        .global         triton_poi_fused__native_batch_norm_legit_no_training_convolution_relu_1
        .type           triton_poi_fused__native_batch_norm_legit_no_training_convolution_relu_1,@function
        .size           triton_poi_fused__native_batch_norm_legit_no_training_convolution_relu_1,(.L_x_1 - triton_poi_fused__native_batch_norm_legit_no_training_convolution_relu_1)
        .other          triton_poi_fused__native_batch_norm_legit_no_training_convolution_relu_1,@"STO_CUDA_ENTRY STV_DEFAULT"
triton_poi_fused__native_batch_norm_legit_no_training_convolution_relu_1:
.text.triton_poi_fused__native_batch_norm_legit_no_training_convolution_relu_1:
[----:B------:R-:W0:Y:S01]  /*0000*/  LDC R1, c[0x0][0x28] ;  /* 0x00000a00ff017b82 */ /* 0x000e220000000800 */
[----:B------:R-:W1:Y:S07]  /*0010*/  S2R R0, SR_TID.X ;  /* 0x0000000000007919 */ /* 0x000e6e0000002100 */
[----:B------:R-:W2:Y:S01]  /*0020*/  LDC.64 R12, c[0x0][0x228] ;  /* 0x00008a00ff0c7b82 */ /* 0x000ea20000000a00 */
[----:B------:R-:W-:Y:S01]  /*0030*/  CS2R R4, SRZ ;  /* 0x0000000000047805 */ /* 0x000fe2000001ff00 */
[----:B------:R-:W-:Y:S01]  /*0040*/  ULDC.64 UR4, c[0x0][0x208] ;  /* 0x0000820000047ab9 */ /* 0x000fe20000000a00 */
[----:B------:R-:W3:Y:S05]  /*0050*/  S2R R3, SR_CTAID.X ;  /* 0x0000000000037919 */ /* 0x000eea0000002500 */
[----:B------:R-:W4:Y:S08]  /*0060*/  LDC.64 R10, c[0x0][0x218] ;  /* 0x00008600ff0a7b82 */ /* 0x000f300000000a00 */
[----:B------:R-:W5:Y:S08]  /*0070*/  LDC.64 R14, c[0x0][0x220] ;  /* 0x00008800ff0e7b82 */ /* 0x000f700000000a00 */
[----:B------:R-:W4:Y:S01]  /*0080*/  LDC.64 R16, c[0x0][0x230] ;  /* 0x00008c00ff107b82 */ /* 0x000f220000000a00 */
[----:B-1----:R-:W-:-:S07]  /*0090*/  LOP3.LUT R0, R0, 0x7f, RZ, 0xc0, !PT ;  /* 0x0000007f00007812 */ /* 0x002fce00078ec0ff */
[----:B------:R-:W1:Y:S01]  /*00a0*/  LDC.64 R6, c[0x0][0x238] ;  /* 0x00008e00ff067b82 */ /* 0x000e620000000a00 */
[----:B---3--:R-:W-:-:S04]  /*00b0*/  LEA R0, R3, R0, 0x7 ;  /* 0x0000000003007211 */ /* 0x008fc800078e38ff */
[C---:B------:R-:W-:Y:S01]  /*00c0*/  ISETP.GE.AND P0, PT, R0.reuse, 0xc00, PT ;  /* 0x00000c000000780c */ /* 0x040fe20003f06270 */
[----:B------:R-:W-:-:S05]  /*00d0*/  IMAD.HI R2, R0, 0x55555556, RZ ;  /* 0x5555555600027827 */ /* 0x000fca00078e02ff */
[----:B------:R-:W-:-:S04]  /*00e0*/  LEA.HI R2, R2, R2, RZ, 0x1 ;  /* 0x0000000202027211 */ /* 0x000fc800078f08ff */
[----:B------:R-:W-:-:S04]  /*00f0*/  SHF.R.S32.HI R3, RZ, 0x1f, R2 ;  /* 0x0000001fff037819 */ /* 0x000fc80000011402 */
[----:B------:R-:W-:-:S04]  /*0100*/  LEA.HI R3, R3, R2, RZ, 0x8 ;  /* 0x0000000203037211 */ /* 0x000fc800078f40ff */
[----:B------:R-:W-:-:S04]  /*0110*/  LOP3.LUT R3, R3, 0xffffff00, RZ, 0xc0, !PT ;  /* 0xffffff0003037812 */ /* 0x000fc800078ec0ff */
[----:B------:R-:W-:Y:S02]  /*0120*/  IADD3 R19, R2, -R3, RZ ;  /* 0x8000000302137210 */ /* 0x000fe40007ffe0ff */
[----:B------:R-:W3:Y:S03]  /*0130*/  LDC.64 R2, c[0x0][0x210] ;  /* 0x00008400ff027b82 */ /* 0x000ee60000000a00 */
[----:B--2---:R-:W-:-:S05]  /*0140*/  IMAD.WIDE R12, R19, 0x4, R12 ;  /* 0x00000004130c7825 */ /* 0x004fca00078e020c */
[----:B------:R5:W2:Y:S01]  /*0150*/  @!P0 LDG.E.EL R4, desc[UR4][R12.64] ;  /* 0x000000040c048981 */ /* 0x000aa2000c2e1900 */
[----:B------:R-:W-:Y:S01]  /*0160*/  CS2R R8, SRZ ;  /* 0x0000000000087805 */ /* 0x000fe2000001ff00 */
[----:B----4-:R-:W-:-:S05]  /*0170*/  IMAD.WIDE R10, R19, 0x4, R10 ;  /* 0x00000004130a7825 */ /* 0x010fca00078e020a */
[----:B------:R4:W2:Y:S01]  /*0180*/  @!P0 LDG.E.EL R8, desc[UR4][R10.64] ;  /* 0x000000040a088981 */ /* 0x0008a2000c2e1900 */
[----:B-----5:R-:W-:-:S04]  /*0190*/  IMAD.WIDE R12, R19, 0x4, R14 ;  /* 0x00000004130c7825 */ /* 0x020fc800078e020e */
[----:B---3--:R-:W-:Y:S01]  /*01a0*/  IMAD.WIDE R2, R0, 0x4, R2 ;  /* 0x0000000400027825 */ /* 0x008fe200078e0202 */
[----:B------:R-:W3:Y:S04]  /*01b0*/  @!P0 LDG.E.EL R9, desc[UR4][R12.64] ;  /* 0x000000040c098981 */ /* 0x000ee8000c2e1900 */
[----:B------:R-:W5:Y:S01]  /*01c0*/  @!P0 LDG.E R5, desc[UR4][R2.64] ;  /* 0x0000000402058981 */ /* 0x000f62000c1e1900 */
[----:B0-----:R-:W-:-:S04]  /*01d0*/  IMAD.WIDE R14, R19, 0x4, R16 ;  /* 0x00000004130e7825 */ /* 0x001fc800078e0210 */
[----:B-1----:R-:W-:Y:S01]  /*01e0*/  IMAD.WIDE R16, R19, 0x4, R6 ;  /* 0x0000000413107825 */ /* 0x002fe200078e0206 */
[----:B------:R-:W-:Y:S01]  /*01f0*/  CS2R R18, SRZ ;  /* 0x0000000000127805 */ /* 0x000fe2000001ff00 */
[----:B----4-:R-:W-:Y:S01]  /*0200*/  HFMA2.MMA R11, -RZ, RZ, 1.625, 0 ;  /* 0x3e800000ff0b7435 */ /* 0x010fe200000001ff */
[----:B------:R-:W0:Y:S04]  /*0210*/  LDC.64 R6, c[0x0][0x240] ;  /* 0x00009000ff067b82 */ /* 0x000e280000000a00 */
[----:B------:R-:W4:Y:S04]  /*0220*/  @!P0 LDG.E.EL R18, desc[UR4][R14.64] ;  /* 0x000000040e128981 */ /* 0x000f28000c2e1900 */
[----:B------:R-:W4:Y:S01]  /*0230*/  @!P0 LDG.E.EL R19, desc[UR4][R16.64] ;  /* 0x0000000410138981 */ /* 0x000f22000c2e1900 */
[----:B0-----:R-:W-:-:S04]  /*0240*/  IMAD.WIDE R6, R0, 0x4, R6 ;  /* 0x0000000400067825 */ /* 0x001fc800078e0206 */
[----:B--2---:R-:W-:-:S04]  /*0250*/  FADD R4, R4, 9.9999997473787516356e-06 ;  /* 0x3727c5ac04047421 */ /* 0x004fc80000000000 */
[----:B------:R-:W0:Y:S02]  /*0260*/  MUFU.SQRT R20, R4 ;  /* 0x0000000400147308 */ /* 0x000e240000002000 */
[C---:B0-----:R-:W-:Y:S02]  /*0270*/  FSETP.GT.AND P1, PT, R20.reuse, 8.50705917302346158658e+37, PT ;  /* 0x7e8000001400780b */ /* 0x041fe40003f24000 */
[----:B------:R-:W-:-:S11]  /*0280*/  FSETP.GEU.AND P2, PT, R20, 1.175494350822287508e-38, PT ;  /* 0x008000001400780b */ /* 0x000fd60003f4e000 */
[----:B------:R-:W-:-:S04]  /*0290*/  @P1 FMUL R20, R20, 0.25 ;  /* 0x3e80000014141820 */ /* 0x000fc80000400000 */
[----:B------:R-:W-:-:S06]  /*02a0*/  @!P2 FMUL R20, R20, 16777216 ;  /* 0x4b8000001414a820 */ /* 0x000fcc0000400000 */
[----:B------:R-:W0:Y:S01]  /*02b0*/  MUFU.RCP R20, R20 ;  /* 0x0000001400147308 */ /* 0x000e220000001000 */
[----:B------:R-:W-:Y:S01]  /*02c0*/  FSEL R11, R11, 1, P1 ;  /* 0x3f8000000b0b7808 */ /* 0x000fe20000800000 */
[----:B-----5:R-:W-:-:S04]  /*02d0*/  FADD R5, R8, R5 ;  /* 0x0000000508057221 */ /* 0x020fc80000000000 */
[----:B------:R-:W-:Y:S01]  /*02e0*/  @!P2 FMUL R11, R11, 16777216 ;  /* 0x4b8000000b0ba820 */ /* 0x000fe20000400000 */
[----:B---3--:R-:W-:-:S03]  /*02f0*/  FADD R9, R5, -R9 ;  /* 0x8000000905097221 */ /* 0x008fc60000000000 */
[----:B0-----:R-:W-:-:S04]  /*0300*/  FMUL R4, R20, R11 ;  /* 0x0000000b14047220 */ /* 0x001fc80000400000 */
[----:B------:R-:W-:-:S04]  /*0310*/  FMUL R4, R9, R4 ;  /* 0x0000000409047220 */ /* 0x000fc80000400000 */
[----:B----4-:R-:W-:Y:S01]  /*0320*/  FFMA R4, R4, R18, R19 ;  /* 0x0000001204047223 */ /* 0x010fe20000000013 */
[----:B------:R0:W-:Y:S04]  /*0330*/  @!P0 STG.E desc[UR4][R2.64], R5 ;  /* 0x0000000502008986 */ /* 0x0001e8000c101904 */
[----:B------:R-:W-:-:S04]  /*0340*/  FSETP.GEU.AND P1, PT, R4, RZ, PT ;  /* 0x000000ff0400720b */ /* 0x000fc80003f2e000 */
[----:B------:R-:W-:Y:S01]  /*0350*/  FSEL R9, R4, RZ, P1 ;  /* 0x000000ff04097208 */ /* 0x000fe20000800000 */
[----:B0-----:R-:W-:Y:S08]  /*0360*/  @P0 EXIT ;  /* 0x000000000000094d */ /* 0x001ff00003800000 */
[----:B------:R-:W-:Y:S01]  /*0370*/  STG.E desc[UR4][R6.64], R9 ;  /* 0x0000000906007986 */ /* 0x000fe2000c101904 */
[----:B------:R-:W-:Y:S05]  /*0380*/  EXIT ;  /* 0x000000000000794d */ /* 0x000fea0003800000 */
.L_x_0:
[----:B------:R-:W-:-:S00]  /*0390*/  BRA `(.L_x_0) ;  /* 0xfffffffc00fc7947 */ /* 0x000fc0000383ffff */
[----:B------:R-:W-:-:S00]  /*03a0*/  NOP ;  /* 0x0000000000007918 */ /* 0x000fc00000000000 */
        /* <DEDUP_REMOVED lines=13> */
.L_x_1:


//--------------------- .nv.global.init           --------------------------
	.section	.nv.global.init,"aw",@progbits
.nv.global.init:
	.type		_$_str,@object
	.size		_$_str,(_$_str_$_2 - _$_str)
_$_str:
        /*0000*/ 	.byte	0x5f, 0x5f, 0x43, 0x55, 0x44, 0x41, 0x5f, 0x46, 0x54, 0x5a, 0x00
	.type		_$_str_$_2,@object
	.size		_$_str_$_2,(.L_1 - _$_str_$_2)
_$_str_$_2:
        /*000b*/ 	.byte	0x5f, 0x5f, 0x43, 0x55, 0x44, 0x41, 0x5f, 0x50, 0x52, 0x45, 0x43, 0x5f, 0x53, 0x51, 0x52, 0x54
        /*001b*/ 	.byte	0x00
.L_1:


//--------------------- .nv.constant0.triton_poi_fused__native_batch_norm_legit_no_training_convolution_relu_1 --------------------------
	.section	.nv.constant0.triton_poi_fused__native_batch_norm_legit_no_training_convolution_relu_1,"a",@progbits
	.sectionflags	@""
	.align	4
.nv.constant0.triton_poi_fused__native_batch_norm_legit_no_training_convolution_relu_1:
	.zero		588
